	.headerflags	@"EF_CUDA_TEXMODE_UNIFIED EF_CUDA_64BIT_ADDRESS EF_CUDA_ACCELERATORS EF_CUDA_SM90 EF_CUDA_VIRTUAL_SM(EF_CUDA_SM90)"
	.elftype	@"ET_EXEC"


//--------------------- .nv.info                  --------------------------
	.section	.nv.info,"",@"SHT_CUDA_INFO"
	.align	4


	//----- nvinfo : EIATTR_REGCOUNT
	.align		4
        /*0000*/ 	.byte	0x04, 0x2f
        /*0002*/ 	.short	(.L_3 - .L_2)
	.align		4
.L_2:
        /*0004*/ 	.word	index@(triton_poi_fused_cat_46)
        /*0008*/ 	.word	0x00000040


	//----- nvinfo : EIATTR_MIN_STACK_SIZE
	.align		4
.L_3:
        /*000c*/ 	.byte	0x04, 0x12
        /*000e*/ 	.short	(.L_5 - .L_4)
	.align		4
.L_4:
        /*0010*/ 	.word	index@(triton_poi_fused_cat_46)
        /*0014*/ 	.word	0x00000000


	//----- nvinfo : EIATTR_FRAME_SIZE
	.align		4
.L_5:
        /*0018*/ 	.byte	0x04, 0x11
        /*001a*/ 	.short	(.L_7 - .L_6)
	.align		4
.L_6:
        /*001c*/ 	.word	index@(triton_poi_fused_cat_46)
        /*0020*/ 	.word	0x00000000


	//----- nvinfo : EIATTR_MIN_STACK_SIZE
	.align		4
.L_7:
        /*0024*/ 	.byte	0x04, 0x12
        /*0026*/ 	.short	(.L_9 - .L_8)
	.align		4
.L_8:
        /*0028*/ 	.word	index@(triton_poi_fused_cat_46)
        /*002c*/ 	.word	0x00000000
.L_9:


//--------------------- .nv.info.triton_poi_fused_cat_46 --------------------------
	.section	.nv.info.triton_poi_fused_cat_46,"",@"SHT_CUDA_INFO"
	.sectionflags	@""
	.align	4


	//----- nvinfo : EIATTR_CUDA_API_VERSION
	.align		4
        /*0000*/ 	.byte	0x04, 0x37
        /*0002*/ 	.short	(.L_11 - .L_10)
.L_10:
        /*0004*/ 	.word	0x0000007c


	//----- nvinfo : EIATTR_KPARAM_INFO
	.align		4
.L_11:
        /*0008*/ 	.byte	0x04, 0x17
        /*000a*/ 	.short	(.L_13 - .L_12)
.L_12:
        /*000c*/ 	.word	0x00000000
        /*0010*/ 	.short	0x0015
        /*0012*/ 	.short	0x00a8
        /*0014*/ 	.byte	0x00, 0xf0, 0x11, 0x00


	//----- nvinfo : EIATTR_KPARAM_INFO
	.align		4
.L_13:
        /*0018*/ 	.byte	0x04, 0x17
        /*001a*/ 	.short	(.L_15 - .L_14)
.L_14:
        /*001c*/ 	.word	0x00000000
        /*0020*/ 	.short	0x0014
        /*0022*/ 	.short	0x00a0
        /*0024*/ 	.byte	0x00, 0xf4, 0x21, 0x00


	//----- nvinfo : EIATTR_KPARAM_INFO
	.align		4
.L_15:
        /*0028*/ 	.byte	0x04, 0x17
        /*002a*/ 	.short	(.L_17 - .L_16)
.L_16:
        /*002c*/ 	.word	0x00000000
        /*0030*/ 	.short	0x0013
        /*0032*/ 	.short	0x0098
        /*0034*/ 	.byte	0x00, 0xf4, 0x21, 0x00


	//----- nvinfo : EIATTR_KPARAM_INFO
	.align		4
.L_17:
        /*0038*/ 	.byte	0x04, 0x17
        /*003a*/ 	.short	(.L_19 - .L_18)
.L_18:
        /*003c*/ 	.word	0x00000000
        /*0040*/ 	.short	0x0012
        /*0042*/ 	.short	0x0090
        /*0044*/ 	.byte	0x00, 0xf4, 0x21, 0x00


	//----- nvinfo : EIATTR_KPARAM_INFO
	.align		4
.L_19:
        /*0048*/ 	.byte	0x04, 0x17
        /*004a*/ 	.short	(.L_21 - .L_20)
.L_20:
        /*004c*/ 	.word	0x00000000
        /*0050*/ 	.short	0x0011
        /*0052*/ 	.short	0x0088
        /*0054*/ 	.byte	0x00, 0xf4, 0x21, 0x00


	//----- nvinfo : EIATTR_KPARAM_INFO
	.align		4
.L_21:
        /*0058*/ 	.byte	0x04, 0x17
        /*005a*/ 	.short	(.L_23 - .L_22)
.L_22:
        /*005c*/ 	.word	0x00000000
        /*0060*/ 	.short	0x0010
        /*0062*/ 	.short	0x0080
        /*0064*/ 	.byte	0x00, 0xf4, 0x21, 0x00


	//----- nvinfo : EIATTR_KPARAM_INFO
	.align		4
.L_23:
        /*0068*/ 	.byte	0x04, 0x17
        /*006a*/ 	.short	(.L_25 - .L_24)
.L_24:
        /*006c*/ 	.word	0x00000000
        /*0070*/ 	.short	0x000f
        /*0072*/ 	.short	0x0078
        /*0074*/ 	.byte	0x00, 0xf4, 0x21, 0x00


	//----- nvinfo : EIATTR_KPARAM_INFO
	.align		4
.L_25:
        /*0078*/ 	.byte	0x04, 0x17
        /*007a*/ 	.short	(.L_27 - .L_26)
.L_26:
        /*007c*/ 	.word	0x00000000
        /*0080*/ 	.short	0x000e
        /*0082*/ 	.short	0x0070
        /*0084*/ 	.byte	0x00, 0xf4, 0x21, 0x00


	//----- nvinfo : EIATTR_KPARAM_INFO
	.align		4
.L_27:
        /*0088*/ 	.byte	0x04, 0x17
        /*008a*/ 	.short	(.L_29 - .L_28)
.L_28:
        /*008c*/ 	.word	0x00000000
        /*0090*/ 	.short	0x000d
        /*0092*/ 	.short	0x0068
        /*0094*/ 	.byte	0x00, 0xf4, 0x21, 0x00


	//----- nvinfo : EIATTR_KPARAM_INFO
	.align		4
.L_29:
        /*0098*/ 	.byte	0x04, 0x17
        /*009a*/ 	.short	(.L_31 - .L_30)
.L_30:
        /*009c*/ 	.word	0x00000000
        /*00a0*/ 	.short	0x000c
        /*00a2*/ 	.short	0x0060
        /*00a4*/ 	.byte	0x00, 0xf4, 0x21, 0x00


	//----- nvinfo : EIATTR_KPARAM_INFO
	.align		4
.L_31:
        /*00a8*/ 	.byte	0x04, 0x17
        /*00aa*/ 	.short	(.L_33 - .L_32)
.L_32:
        /*00ac*/ 	.word	0x00000000
        /*00b0*/ 	.short	0x000b
        /*00b2*/ 	.short	0x0058
        /*00b4*/ 	.byte	0x00, 0xf4, 0x21, 0x00


	//----- nvinfo : EIATTR_KPARAM_INFO
	.align		4
.L_33:
        /*00b8*/ 	.byte	0x04, 0x17
        /*00ba*/ 	.short	(.L_35 - .L_34)
.L_34:
        /*00bc*/ 	.word	0x00000000
        /*00c0*/ 	.short	0x000a
        /*00c2*/ 	.short	0x0050
        /*00c4*/ 	.byte	0x00, 0xf4, 0x21, 0x00


	//----- nvinfo : EIATTR_KPARAM_INFO
	.align		4
.L_35:
        /*00c8*/ 	.byte	0x04, 0x17
        /*00ca*/ 	.short	(.L_37 - .L_36)
.L_36:
        /*00cc*/ 	.word	0x00000000
        /*00d0*/ 	.short	0x0009
        /*00d2*/ 	.short	0x0048
        /*00d4*/ 	.byte	0x00, 0xf4, 0x21, 0x00


	//----- nvinfo : EIATTR_KPARAM_INFO
	.align		4
.L_37:
        /*00d8*/ 	.byte	0x04, 0x17
        /*00da*/ 	.short	(.L_39 - .L_38)
.L_38:
        /*00dc*/ 	.word	0x00000000
        /*00e0*/ 	.short	0x0008
        /*00e2*/ 	.short	0x0040
        /*00e4*/ 	.byte	0x00, 0xf4, 0x21, 0x00


	//----- nvinfo : EIATTR_KPARAM_INFO
	.align		4
.L_39:
        /*00e8*/ 	.byte	0x04, 0x17
        /*00ea*/ 	.short	(.L_41 - .L_40)
.L_40:
        /*00ec*/ 	.word	0x00000000
        /*00f0*/ 	.short	0x0007
        /*00f2*/ 	.short	0x0038
        /*00f4*/ 	.byte	0x00, 0xf4, 0x21, 0x00


	//----- nvinfo : EIATTR_KPARAM_INFO
	.align		4
.L_41:
        /*00f8*/ 	.byte	0x04, 0x17
        /*00fa*/ 	.short	(.L_43 - .L_42)
.L_42:
        /*00fc*/ 	.word	0x00000000
        /*0100*/ 	.short	0x0006
        /*0102*/ 	.short	0x0030
        /*0104*/ 	.byte	0x00, 0xf4, 0x21, 0x00


	//----- nvinfo : EIATTR_KPARAM_INFO
	.align		4
.L_43:
        /*0108*/ 	.byte	0x04, 0x17
        /*010a*/ 	.short	(.L_45 - .L_44)
.L_44:
        /*010c*/ 	.word	0x00000000
        /*0110*/ 	.short	0x0005
        /*0112*/ 	.short	0x0028
        /*0114*/ 	.byte	0x00, 0xf4, 0x21, 0x00


	//----- nvinfo : EIATTR_KPARAM_INFO
	.align		4
.L_45:
        /*0118*/ 	.byte	0x04, 0x17
        /*011a*/ 	.short	(.L_47 - .L_46)
.L_46:
        /*011c*/ 	.word	0x00000000
        /*0120*/ 	.short	0x0004
        /*0122*/ 	.short	0x0020
        /*0124*/ 	.byte	0x00, 0xf4, 0x21, 0x00


	//----- nvinfo : EIATTR_KPARAM_INFO
	.align		4
.L_47:
        /*0128*/ 	.byte	0x04, 0x17
        /*012a*/ 	.short	(.L_49 - .L_48)
.L_48:
        /*012c*/ 	.word	0x00000000
        /*0130*/ 	.short	0x0003
        /*0132*/ 	.short	0x0018
        /*0134*/ 	.byte	0x00, 0xf4, 0x21, 0x00


	//----- nvinfo : EIATTR_KPARAM_INFO
	.align		4
.L_49:
        /*0138*/ 	.byte	0x04, 0x17
        /*013a*/ 	.short	(.L_51 - .L_50)
.L_50:
        /*013c*/ 	.word	0x00000000
        /*0140*/ 	.short	0x0002
        /*0142*/ 	.short	0x0010
        /*0144*/ 	.byte	0x00, 0xf4, 0x21, 0x00


	//----- nvinfo : EIATTR_KPARAM_INFO
	.align		4
.L_51:
        /*0148*/ 	.byte	0x04, 0x17
        /*014a*/ 	.short	(.L_53 - .L_52)
.L_52:
        /*014c*/ 	.word	0x00000000
        /*0150*/ 	.short	0x0001
        /*0152*/ 	.short	0x0008
        /*0154*/ 	.byte	0x00, 0xf4, 0x21, 0x00


	//----- nvinfo : EIATTR_KPARAM_INFO
	.align		4
.L_53:
        /*0158*/ 	.byte	0x04, 0x17
        /*015a*/ 	.short	(.L_55 - .L_54)
.L_54:
        /*015c*/ 	.word	0x00000000
        /*0160*/ 	.short	0x0000
        /*0162*/ 	.short	0x0000
        /*0164*/ 	.byte	0x00, 0xf4, 0x21, 0x00


	//----- nvinfo : EIATTR_SPARSE_MMA_MASK
	.align		4
.L_55:
        /*0168*/ 	.byte	0x03, 0x50
        /*016a*/ 	.short	0x0000


	//----- nvinfo : EIATTR_MAXREG_COUNT
	.align		4
        /*016c*/ 	.byte	0x03, 0x1b
        /*016e*/ 	.short	0x00ff


	//----- nvinfo : EIATTR_EXIT_INSTR_OFFSETS
	.align		4
        /*0170*/ 	.byte	0x04, 0x1c
        /*0172*/ 	.short	(.L_57 - .L_56)


	//   ....[0]....
.L_56:
        /*0174*/ 	.word	0x00001750


	//   ....[1]....
        /*0178*/ 	.word	0x00001770


	//----- nvinfo : EIATTR_REQNTID
	.align		4
.L_57:
        /*017c*/ 	.byte	0x04, 0x10
        /*017e*/ 	.short	(.L_59 - .L_58)
.L_58:
        /*0180*/ 	.word	0x00000100
        /*0184*/ 	.word	0x00000001
        /*0188*/ 	.word	0x00000001


	//----- nvinfo : EIATTR_CBANK_PARAM_SIZE
	.align		4
.L_59:
        /*018c*/ 	.byte	0x03, 0x19
        /*018e*/ 	.short	0x00ac


	//----- nvinfo : EIATTR_PARAM_CBANK
	.align		4
        /*0190*/ 	.byte	0x04, 0x0a
        /*0192*/ 	.short	(.L_61 - .L_60)
	.align		4
.L_60:
        /*0194*/ 	.word	index@(.nv.constant0.triton_poi_fused_cat_46)
        /*0198*/ 	.short	0x0210
        /*019a*/ 	.short	0x00ac


	//----- nvinfo : EIATTR_SW_WAR
	.align		4
.L_61:
        /*019c*/ 	.byte	0x04, 0x36
        /*019e*/ 	.short	(.L_63 - .L_62)
.L_62:
        /*01a0*/ 	.word	0x00000008
.L_63:


//--------------------- .nv.callgraph             --------------------------
	.section	.nv.callgraph,"",@"SHT_CUDA_CALLGRAPH"
	.align	4
	.sectionentsize	8
	.align		4
        /*0000*/ 	.word	0x00000000
	.align		4
        /*0004*/ 	.word	0xffffffff
	.align		4
        /*0008*/ 	.word	0x00000000
	.align		4
        /*000c*/ 	.word	0xfffffffe
	.align		4
        /*0010*/ 	.word	0x00000000
	.align		4
        /*0014*/ 	.word	0xfffffffd
	.align		4
        /*0018*/ 	.word	0x00000000
	.align		4
        /*001c*/ 	.word	0xfffffffc


//--------------------- .nv.constant4             --------------------------
	.section	.nv.constant4,"a",@progbits
	.align	8
	.align		8
.nv.constant4:
        /*0000*/ 	.dword	_$_str
	.align		8
        /*0008*/ 	.dword	_$_str_$_2


//--------------------- .text.triton_poi_fused_cat_46 --------------------------
	.section	.text.triton_poi_fused_cat_46,"ax",@progbits
	.align	128
        .global         triton_poi_fused_cat_46
        .type           triton_poi_fused_cat_46,@function
        .size           triton_poi_fused_cat_46,(.L_x_1 - triton_poi_fused_cat_46)
        .other          triton_poi_fused_cat_46,@"STO_CUDA_ENTRY STV_DEFAULT"
triton_poi_fused_cat_46:
.text.triton_poi_fused_cat_46:
[----:B------:R-:W0:Y:S01]  /*0000*/  LDC R1, c[0x0][0x28] ;  /* 0x00000a00ff017b82 */ /* 0x000e220000000800 */
[----:B------:R-:W1:Y:S07]  /*0010*/  S2R R0, SR_TID.X ;  /* 0x0000000000007919 */ /* 0x000e6e0000002100 */
[----:B------:R-:W2:Y:S01]  /*0020*/  LDC.64 R6, c[0x0][0x220] ;  /* 0x00008800ff067b82 */ /* 0x000ea20000000a00 */
[----:B------:R-:W-:Y:S01]  /*0030*/  IMAD.MOV.U32 R8, RZ, RZ, RZ ;  /* 0x000000ffff087224 */ /* 0x000fe200078e00ff */
[----:B------:R-:W3:Y:S01]  /*0040*/  S2R R3, SR_CTAID.X ;  /* 0x0000000000037919 */ /* 0x000ee20000002500 */
[----:B------:R-:W-:Y:S01]  /*0050*/  HFMA2.MMA R10, -RZ, RZ, 0, 0 ;  /* 0x00000000ff0a7435 */ /* 0x000fe200000001ff */
[----:B------:R-:W-:-:S04]  /*0060*/  ULDC.64 UR4, c[0x0][0x208] ;  /* 0x0000820000047ab9 */ /* 0x000fc80000000a00 */
[----:B------:R-:W4:Y:S08]  /*0070*/  LDC.64 R12, c[0x0][0x248] ;  /* 0x00009200ff0c7b82 */ /* 0x000f300000000a00 */
[----:B------:R-:W5:Y:S08]  /*0080*/  LDC.64 R28, c[0x0][0x238] ;  /* 0x00008e00ff1c7b82 */ /* 0x000f700000000a00 */
[----:B------:R-:W2:Y:S01]  /*0090*/  LDC.64 R26, c[0x0][0x240] ;  /* 0x00009000ff1a7b82 */ /* 0x000ea20000000a00 */
[----:B-1----:R-:W-:-:S07]  /*00a0*/  IMAD.SHL.U32 R0, R0, 0x2, RZ ;  /* 0x0000000200007824 */ /* 0x002fce00078e00ff */
[----:B------:R-:W1:Y:S01]  /*00b0*/  LDC.64 R42, c[0x0][0x250] ;  /* 0x00009400ff2a7b82 */ /* 0x000e620000000a00 */
[----:B------:R-:W-:-:S07]  /*00c0*/  LOP3.LUT R0, R0, 0x1fe, RZ, 0xc0, !PT ;  /* 0x000001fe00007812 */ /* 0x000fce00078ec0ff */
[----:B------:R-:W1:Y:S01]  /*00d0*/  LDC.64 R48, c[0x0][0x258] ;  /* 0x00009600ff307b82 */ /* 0x000e620000000a00 */
[----:B---3--:R-:W-:-:S04]  /*00e0*/  IMAD R0, R3, 0x200, R0 ;  /* 0x0000020003007824 */ /* 0x008fc800078e0200 */
[----:B------:R-:W-:Y:S01]  /*00f0*/  IMAD.HI R2, R0, 0x59e60383, RZ ;  /* 0x59e6038300027827 */ /* 0x000fe200078e02ff */
[----:B------:R-:W-:Y:S02]  /*0100*/  IADD3 R37, R0, 0x1, RZ ;  /* 0x0000000100257810 */ /* 0x000fe40007ffe0ff */
[----:B------:R-:W3:Y:S02]  /*0110*/  LDC.64 R24, c[0x0][0x230] ;  /* 0x00008c00ff187b82 */ /* 0x000ee40000000a00 */
[----:B------:R-:W-:Y:S01]  /*0120*/  SHF.R.U32.HI R3, RZ, 0x1f, R2 ;  /* 0x0000001fff037819 */ /* 0x000fe20000011602 */
[----:B------:R-:W-:-:S03]  /*0130*/  IMAD.HI R44, R37, 0x59e60383, RZ ;  /* 0x59e60383252c7827 */ /* 0x000fc600078e02ff */
[----:B------:R-:W-:Y:S02]  /*0140*/  LEA.HI.SX32 R9, R2, R3, 0x18 ;  /* 0x0000000302097211 */ /* 0x000fe400078fc2ff */
[----:B------:R-:W-:Y:S01]  /*0150*/  SHF.R.U32.HI R3, RZ, 0x1f, R44 ;  /* 0x0000001fff037819 */ /* 0x000fe2000001162c */
[----:B------:R-:W-:Y:S01]  /*0160*/  IMAD.MOV.U32 R22, RZ, RZ, RZ ;  /* 0x000000ffff167224 */ /* 0x000fe200078e00ff */
[----:B------:R-:W1:Y:S01]  /*0170*/  LDC.64 R46, c[0x0][0x270] ;  /* 0x00009c00ff2e7b82 */ /* 0x000e620000000a00 */
[----:B------:R-:W-:Y:S01]  /*0180*/  IMAD.HI R2, R9, 0x4ec4ec4f, RZ ;  /* 0x4ec4ec4f09027827 */ /* 0x000fe200078e02ff */
[----:B------:R-:W-:-:S04]  /*0190*/  LEA.HI.SX32 R44, R44, R3, 0x18 ;  /* 0x000000032c2c7211 */ /* 0x000fc800078fc2ff */
[----:B------:R-:W-:Y:S01]  /*01a0*/  SHF.R.U32.HI R5, RZ, 0x1f, R2 ;  /* 0x0000001fff057819 */ /* 0x000fe20000011602 */
[----:B------:R-:W-:Y:S01]  /*01b0*/  IMAD.HI R3, R44, 0x4ec4ec4f, RZ ;  /* 0x4ec4ec4f2c037827 */ /* 0x000fe200078e02ff */
[----:B------:R-:W-:Y:S01]  /*01c0*/  MOV R31, RZ ;  /* 0x000000ff001f7202 */ /* 0x000fe20000000f00 */
[----:B------:R-:W1:Y:S01]  /*01d0*/  LDC.64 R50, c[0x0][0x260] ;  /* 0x00009800ff327b82 */ /* 0x000e620000000a00 */
[----:B------:R-:W-:Y:S02]  /*01e0*/  LEA.HI.SX32 R2, R2, R5, 0x18 ;  /* 0x0000000502027211 */ /* 0x000fe400078fc2ff */
[----:B------:R-:W-:-:S03]  /*01f0*/  SHF.R.U32.HI R4, RZ, 0x1f, R3 ;  /* 0x0000001fff047819 */ /* 0x000fc60000011603 */
[----:B------:R-:W-:Y:S01]  /*0200*/  IMAD R2, R2, -0x340, R9 ;  /* 0xfffffcc002027824 */ /* 0x000fe200078e0209 */
[----:B------:R-:W-:Y:S01]  /*0210*/  LEA.HI.SX32 R3, R3, R4, 0x18 ;  /* 0x0000000403037211 */ /* 0x000fe200078fc2ff */
[----:B------:R-:W1:Y:S02]  /*0220*/  LDC.64 R60, c[0x0][0x268] ;  /* 0x00009a00ff3c7b82 */ /* 0x000e640000000a00 */
[C---:B--2---:R-:W-:Y:S01]  /*0230*/  IMAD.WIDE R4, R2.reuse, 0x4, R6 ;  /* 0x0000000402047825 */ /* 0x044fe200078e0206 */
[----:B------:R-:W-:-:S03]  /*0240*/  ISETP.GE.AND P0, PT, R2, 0x100, PT ;  /* 0x000001000200780c */ /* 0x000fc60003f06270 */
[----:B------:R-:W-:Y:S01]  /*0250*/  IMAD R3, R3, -0x340, R44 ;  /* 0xfffffcc003037824 */ /* 0x000fe200078e022c */
[C---:B------:R-:W-:Y:S01]  /*0260*/  ISETP.LT.AND P5, PT, R0.reuse, 0x250500, !P0 ;  /* 0x002505000000780c */ /* 0x040fe200047a1270 */
[----:B------:R-:W2:Y:S01]  /*0270*/  LDC.64 R54, c[0x0][0x278] ;  /* 0x00009e00ff367b82 */ /* 0x000ea20000000a00 */
[----:B------:R-:W-:-:S04]  /*0280*/  ISETP.GE.AND P0, PT, R0, 0x250500, PT ;  /* 0x002505000000780c */ /* 0x000fc80003f06270 */
[C---:B------:R-:W-:Y:S01]  /*0290*/  ISETP.LT.AND P2, PT, R3.reuse, 0x100, !P0 ;  /* 0x000001000300780c */ /* 0x040fe20004741270 */
[----:B------:R-:W-:Y:S02]  /*02a0*/  IMAD.WIDE R6, R3, 0x4, R6 ;  /* 0x0000000403067825 */ /* 0x000fe400078e0206 */
[----:B------:R-:W1:Y:S04]  /*02b0*/  LDC.64 R52, c[0x0][0x280] ;  /* 0x0000a000ff347b82 */ /* 0x000e680000000a00 */
[----:B------:R3:W2:Y:S06]  /*02c0*/  @P5 LDG.E.EL R8, desc[UR4][R4.64] ;  /* 0x0000000404085981 */ /* 0x0006ac000c2e1900 */
[----:B------:R4:W5:Y:S01]  /*02d0*/  @P2 LDG.E.EL R10, desc[UR4][R6.64] ;  /* 0x00000004060a2981 */ /* 0x000962000c2e1900 */
[----:B---3--:R-:W-:Y:S01]  /*02e0*/  IMAD.MOV.U32 R4, RZ, RZ, 0x3e800000 ;  /* 0x3e800000ff047424 */ /* 0x008fe200078e00ff */
[----:B------:R-:W-:-:S04]  /*02f0*/  IADD3 R5, R2, -0x100, RZ ;  /* 0xffffff0002057810 */ /* 0x000fc80007ffe0ff */
[----:B------:R-:W-:Y:S01]  /*0300*/  ISETP.GE.U32.AND P6, PT, R5, 0x140, PT ;  /* 0x000001400500780c */ /* 0x000fe20003fc6070 */
[----:B----4-:R-:W-:Y:S01]  /*0310*/  IMAD.WIDE R6, R2, 0x4, R12 ;  /* 0x0000000402067825 */ /* 0x010fe200078e020c */
[----:B--2---:R-:W-:-:S05]  /*0320*/  SEL R8, R8, RZ, P5 ;  /* 0x000000ff08087207 */ /* 0x004fca0002800000 */
[----:B------:R-:W-:Y:S01]  /*0330*/  FADD R8, R8, 9.9999997473787516356e-06 ;  /* 0x3727c5ac08087421 */ /* 0x000fe20000000000 */
[----:B-----5:R-:W-:-:S03]  /*0340*/  SEL R10, R10, RZ, P2 ;  /* 0x000000ff0a0a7207 */ /* 0x020fc60001000000 */
[----:B------:R2:W3:Y:S02]  /*0350*/  MUFU.SQRT R38, R8 ;  /* 0x0000000800267308 */ /* 0x0004e40000002000 */
[----:B------:R-:W-:-:S06]  /*0360*/  FADD R10, R10, 9.9999997473787516356e-06 ;  /* 0x3727c5ac0a0a7421 */ /* 0x000fcc0000000000 */
[----:B------:R-:W4:Y:S01]  /*0370*/  MUFU.SQRT R34, R10 ;  /* 0x0000000a00227308 */ /* 0x000f220000002000 */
[----:B--2---:R-:W-:Y:S01]  /*0380*/  IMAD.MOV.U32 R8, RZ, RZ, RZ ;  /* 0x000000ffff087224 */ /* 0x004fe200078e00ff */
[C---:B---3--:R-:W-:Y:S02]  /*0390*/  FSETP.GT.AND P4, PT, R38.reuse, 8.50705917302346158658e+37, PT ;  /* 0x7e8000002600780b */ /* 0x048fe40003f84000 */
[----:B------:R-:W-:Y:S02]  /*03a0*/  FSETP.GEU.AND P1, PT, R38, 1.175494350822287508e-38, PT ;  /* 0x008000002600780b */ /* 0x000fe40003f2e000 */
[----:B------:R-:W-:Y:S02]  /*03b0*/  FSEL R39, R4, 1, P4 ;  /* 0x3f80000004277808 */ /* 0x000fe40002000000 */
[----:B----4-:R-:W-:-:S04]  /*03c0*/  FSETP.GT.AND P3, PT, R34, 8.50705917302346158658e+37, PT ;  /* 0x7e8000002200780b */ /* 0x010fc80003f64000 */
[----:B------:R-:W-:-:S03]  /*03d0*/  FSEL R40, R4, 1, P3 ;  /* 0x3f80000004287808 */ /* 0x000fc60001800000 */
[----:B------:R-:W-:Y:S02]  /*03e0*/  @P4 FMUL R38, R38, 0.25 ;  /* 0x3e80000026264820 */ /* 0x000fe40000400000 */
[----:B------:R-:W-:Y:S02]  /*03f0*/  @!P1 FMUL R39, R39, 16777216 ;  /* 0x4b80000027279820 */ /* 0x000fe40000400000 */
[----:B------:R-:W-:Y:S01]  /*0400*/  @!P1 FMUL R38, R38, 16777216 ;  /* 0x4b80000026269820 */ /* 0x000fe20000400000 */
[C---:B------:R-:W-:Y:S01]  /*0410*/  FSETP.GEU.AND P1, PT, R34.reuse, 1.175494350822287508e-38, PT ;  /* 0x008000002200780b */ /* 0x040fe20003f2e000 */
[----:B------:R-:W-:Y:S01]  /*0420*/  @P3 FMUL R34, R34, 0.25 ;  /* 0x3e80000022223820 */ /* 0x000fe20000400000 */
[----:B------:R-:W-:-:S13]  /*0430*/  ISETP.LT.AND P3, PT, R0, 0x250500, !P6 ;  /* 0x002505000000780c */ /* 0x000fda0007761270 */
[----:B------:R2:W3:Y:S01]  /*0440*/  @P3 LDG.E.EL R8, desc[UR4][R6.64+-0x400] ;  /* 0xfffc000406083981 */ /* 0x0004e2000c2e1900 */
[----:B------:R-:W-:Y:S01]  /*0450*/  IMAD R9, R9, -0x2d9, R0 ;  /* 0xfffffd2709097824 */ /* 0x000fe200078e0200 */
[----:B------:R-:W-:Y:S01]  /*0460*/  CS2R R10, SRZ ;  /* 0x00000000000a7805 */ /* 0x000fe2000001ff00 */
[----:B0-----:R-:W-:-:S04]  /*0470*/  IMAD.WIDE R16, R2, 0x4, R26 ;  /* 0x0000000402107825 */ /* 0x001fc800078e021a */
[----:B------:R-:W-:Y:S01]  /*0480*/  @!P1 FMUL R34, R34, 16777216 ;  /* 0x4b80000022229820 */ /* 0x000fe20000400000 */
[----:B------:R-:W-:Y:S01]  /*0490*/  @!P1 FMUL R40, R40, 16777216 ;  /* 0x4b80000028289820 */ /* 0x000fe20000400000 */
[----:B-1----:R-:W-:-:S04]  /*04a0*/  IMAD.WIDE R18, R2, 0x4, R42 ;  /* 0x0000000402127825 */ /* 0x002fc800078e022a */
[----:B--2---:R-:W-:Y:S01]  /*04b0*/  IMAD.HI R6, R0, 0x37527851, RZ ;  /* 0x3752785100067827 */ /* 0x004fe200078e02ff */
[----:B------:R0:W2:Y:S03]  /*04c0*/  @P3 LDG.E.EL R10, desc[UR4][R18.64+-0x400] ;  /* 0xfffc0004120a3981 */ /* 0x0000a6000c2e1900 */
[----:B------:R-:W-:Y:S01]  /*04d0*/  IMAD.WIDE R20, R2, 0x4, R48 ;  /* 0x0000000402147825 */ /* 0x000fe200078e0230 */
[----:B------:R-:W-:-:S04]  /*04e0*/  SHF.R.U32.HI R7, RZ, 0x1f, R6 ;  /* 0x0000001fff077819 */ /* 0x000fc80000011606 */
[----:B------:R-:W-:Y:S01]  /*04f0*/  LEA.HI.SX32 R6, R6, R7, 0xf ;  /* 0x0000000706067211 */ /* 0x000fe200078f7aff */
[----:B------:R1:W4:Y:S01]  /*0500*/  @P3 LDG.E.EL R11, desc[UR4][R20.64+-0x400] ;  /* 0xfffc0004140b3981 */ /* 0x000322000c2e1900 */
[----:B------:R-:W-:Y:S01]  /*0510*/  IMAD.WIDE R12, R3, 0x4, R12 ;  /* 0x00000004030c7825 */ /* 0x000fe200078e020c */
[----:B0-----:R-:W0:Y:S03]  /*0520*/  LDC.64 R18, c[0x0][0x228] ;  /* 0x00008a00ff127b82 */ /* 0x001e260000000a00 */
[----:B------:R-:W-:-:S04]  /*0530*/  IMAD R36, R6, 0x38f40, R9 ;  /* 0x00038f4006247824 */ /* 0x000fc800078e0209 */
[----:B------:R-:W-:Y:S01]  /*0540*/  IMAD R36, R5, 0x2d9, R36 ;  /* 0x000002d905247824 */ /* 0x000fe200078e0224 */
[----:B---3--:R-:W-:-:S03]  /*0550*/  SEL R8, R8, RZ, P3 ;  /* 0x000000ff08087207 */ /* 0x008fc60001800000 */
[----:B------:R-:W-:Y:S01]  /*0560*/  IMAD.WIDE R14, R36, 0x4, R28 ;  /* 0x00000004240e7825 */ /* 0x000fe200078e021c */
[----:B------:R-:W-:Y:S01]  /*0570*/  IADD3 R7, R3, -0x100, RZ ;  /* 0xffffff0003077810 */ /* 0x000fe20007ffe0ff */
[----:B-1----:R-:W1:Y:S02]  /*0580*/  LDC.64 R20, c[0x0][0x210] ;  /* 0x00008400ff147b82 */ /* 0x002e640000000a00 */
[----:B------:R-:W-:-:S04]  /*0590*/  FADD R8, R8, 9.9999997473787516356e-06 ;  /* 0x3727c5ac08087421 */ /* 0x000fc80000000000 */
[----:B------:R3:W5:Y:S02]  /*05a0*/  MUFU.SQRT R35, R8 ;  /* 0x0000000800237308 */ /* 0x0007640000002000 */
[----:B---3--:R-:W-:-:S06]  /*05b0*/  CS2R R8, SRZ ;  /* 0x0000000000087805 */ /* 0x008fcc000001ff00 */
[----:B------:R-:W3:Y:S01]  /*05c0*/  @P3 LDG.E R8, desc[UR4][R14.64] ;  /* 0x000000040e083981 */ /* 0x000ee2000c1e1900 */
[----:B--2---:R-:W-:Y:S02]  /*05d0*/  SEL R10, R10, RZ, P3 ;  /* 0x000000ff0a0a7207 */ /* 0x004fe40001800000 */
[----:B----4-:R-:W-:Y:S01]  /*05e0*/  SEL R11, R11, RZ, P3 ;  /* 0x000000ff0b0b7207 */ /* 0x010fe20001800000 */
[----:B------:R2:W4:Y:S01]  /*05f0*/  @P3 LDG.E.EL R9, desc[UR4][R16.64+-0x400] ;  /* 0xfffc000410093981 */ /* 0x000522000c2e1900 */
[C---:B-----5:R-:W-:Y:S02]  /*0600*/  FSETP.GT.AND P4, PT, R35.reuse, 8.50705917302346158658e+37, PT ;  /* 0x7e8000002300780b */ /* 0x060fe40003f84000 */
[C---:B------:R-:W-:Y:S02]  /*0610*/  FSETP.GEU.AND P1, PT, R35.reuse, 1.175494350822287508e-38, PT ;  /* 0x008000002300780b */ /* 0x040fe40003f2e000 */
[----:B------:R-:W-:Y:S01]  /*0620*/  FSEL R41, R4, 1, P4 ;  /* 0x3f80000004297808 */ /* 0x000fe20002000000 */
[----:B--2---:R-:W2:Y:S08]  /*0630*/  LDC.64 R16, c[0x0][0x218] ;  /* 0x00008600ff107b82 */ /* 0x004eb00000000a00 */
[----:B------:R-:W-:Y:S01]  /*0640*/  @P4 FMUL R35, R35, 0.25 ;  /* 0x3e80000023234820 */ /* 0x000fe20000400000 */
[----:B---3--:R-:W-:-:S02]  /*0650*/  SEL R8, R8, RZ, P3 ;  /* 0x000000ff08087207 */ /* 0x008fc40001800000 */
[----:B----4-:R-:W-:Y:S02]  /*0660*/  SEL R9, R9, RZ, P3 ;  /* 0x000000ff09097207 */ /* 0x010fe40001800000 */
[----:B------:R-:W-:-:S13]  /*0670*/  ISETP.LT.U32.AND P3, PT, R7, 0x140, !P0 ;  /* 0x000001400700780c */ /* 0x000fda0004761070 */
[----:B------:R3:W4:Y:S02]  /*0680*/  @P3 LDG.E.EL R22, desc[UR4][R12.64+-0x400] ;  /* 0xfffc00040c163981 */ /* 0x000724000c2e1900 */
[----:B---3--:R-:W-:-:S05]  /*0690*/  IMAD.HI R12, R37, 0x37527851, RZ ;  /* 0x37527851250c7827 */ /* 0x008fca00078e02ff */
[----:B------:R-:W-:-:S04]  /*06a0*/  SHF.R.U32.HI R13, RZ, 0x1f, R12 ;  /* 0x0000001fff0d7819 */ /* 0x000fc8000001160c */
[----:B------:R-:W-:-:S05]  /*06b0*/  LEA.HI.SX32 R12, R12, R13, 0xf ;  /* 0x0000000d0c0c7211 */ /* 0x000fca00078f7aff */
[----:B------:R-:W-:Y:S02]  /*06c0*/  IMAD R15, R12, -0x94140, R37 ;  /* 0xfff6bec00c0f7824 */ /* 0x000fe400078e0225 */
[C---:B------:R-:W-:Y:S02]  /*06d0*/  IMAD R13, R6.reuse, -0x94140, R0 ;  /* 0xfff6bec0060d7824 */ /* 0x040fe400078e0200 */
[C---:B------:R-:W-:Y:S01]  /*06e0*/  IMAD R15, R6.reuse, 0x2d900, R15 ;  /* 0x0002d900060f7824 */ /* 0x040fe200078e020f */
[----:B------:R-:W-:Y:S01]  /*06f0*/  MOV R12, RZ ;  /* 0x000000ff000c7202 */ /* 0x000fe20000000f00 */
[----:B------:R-:W-:Y:S02]  /*0700*/  IMAD R13, R6, 0x2d900, R13 ;  /* 0x0002d900060d7824 */ /* 0x000fe400078e020d */
[----:B-1----:R-:W-:-:S04]  /*0710*/  IMAD.WIDE R14, R15, 0x4, R20 ;  /* 0x000000040f0e7825 */ /* 0x002fc800078e0214 */
[----:B------:R-:W-:Y:S01]  /*0720*/  IMAD.WIDE R20, R13, 0x4, R20 ;  /* 0x000000040d147825 */ /* 0x000fe200078e0214 */
[----:B------:R1:W3:Y:S03]  /*0730*/  @P2 LDG.E R12, desc[UR4][R14.64] ;  /* 0x000000040e0c2981 */ /* 0x0002e6000c1e1900 */
[----:B------:R-:W-:-:S06]  /*0740*/  IMAD.MOV.U32 R13, RZ, RZ, RZ ;  /* 0x000000ffff0d7224 */ /* 0x000fcc00078e00ff */
[----:B------:R0:W5:Y:S01]  /*0750*/  @P5 LDG.E R13, desc[UR4][R20.64] ;  /* 0x00000004140d5981 */ /* 0x000162000c1e1900 */
[----:B-1----:R-:W-:Y:S01]  /*0760*/  CS2R R14, SRZ ;  /* 0x00000000000e7805 */ /* 0x002fe2000001ff00 */
[----:B0-----:R-:W-:-:S04]  /*0770*/  IMAD.WIDE R20, R2, 0x4, R18 ;  /* 0x0000000402147825 */ /* 0x001fc800078e0212 */
[----:B------:R-:W-:-:S04]  /*0780*/  IMAD.WIDE R18, R3, 0x4, R18 ;  /* 0x0000000403127825 */ /* 0x000fc800078e0212 */
[----:B------:R-:W-:Y:S01]  /*0790*/  @!P1 FMUL R35, R35, 16777216 ;  /* 0x4b80000023239820 */ /* 0x000fe20000400000 */
[----:B------:R-:W-:Y:S01]  /*07a0*/  @!P1 FMUL R41, R41, 16777216 ;  /* 0x4b80000029299820 */ /* 0x000fe20000400000 */
[----:B----4-:R-:W-:-:S05]  /*07b0*/  SEL R22, R22, RZ, P3 ;  /* 0x000000ff16167207 */ /* 0x010fca0001800000 */
[----:B------:R-:W-:-:S04]  /*07c0*/  FADD R22, R22, 9.9999997473787516356e-06 ;  /* 0x3727c5ac16167421 */ /* 0x000fc80000000000 */
[----:B------:R2:W0:Y:S02]  /*07d0*/  MUFU.SQRT R30, R22 ;  /* 0x00000016001e7308 */ /* 0x0004240000002000 */
[----:B--2---:R-:W-:-:S04]  /*07e0*/  IMAD.WIDE R22, R2, 0x4, R16 ;  /* 0x0000000402167825 */ /* 0x004fc800078e0210 */
[----:B------:R-:W-:Y:S01]  /*07f0*/  IMAD.WIDE R16, R3, 0x4, R16 ;  /* 0x0000000403107825 */ /* 0x000fe200078e0210 */
[----:B------:R-:W2:Y:S04]  /*0800*/  @P5 LDG.E.EL R14, desc[UR4][R22.64] ;  /* 0x00000004160e5981 */ /* 0x000ea8000c2e1900 */
[----:B------:R1:W4:Y:S01]  /*0810*/  @P2 LDG.E.EL R15, desc[UR4][R16.64] ;  /* 0x00000004100f2981 */ /* 0x000322000c2e1900 */
[----:B0-----:R-:W-:Y:S02]  /*0820*/  FSETP.GT.AND P6, PT, R30, 8.50705917302346158658e+37, PT ;  /* 0x7e8000001e00780b */ /* 0x001fe40003fc4000 */
[----:B-1----:R-:W-:-:S06]  /*0830*/  CS2R R16, SRZ ;  /* 0x0000000000107805 */ /* 0x002fcc000001ff00 */
[----:B------:R0:W2:Y:S04]  /*0840*/  @P2 LDG.E.EL R17, desc[UR4][R18.64] ;  /* 0x0000000412112981 */ /* 0x0000a8000c2e1900 */
[----:B------:R1:W2:Y:S01]  /*0850*/  @P5 LDG.E.EL R16, desc[UR4][R20.64] ;  /* 0x0000000414105981 */ /* 0x0002a2000c2e1900 */
[----:B0-----:R-:W-:Y:S01]  /*0860*/  HFMA2.MMA R18, -RZ, RZ, 0, 0 ;  /* 0x00000000ff127435 */ /* 0x001fe200000001ff */
[----:B-1----:R-:W-:Y:S01]  /*0870*/  IMAD.WIDE R20, R2, 0x4, R24 ;  /* 0x0000000402147825 */ /* 0x002fe200078e0218 */
[----:B------:R-:W-:-:S08]  /*0880*/  FSETP.GEU.AND P4, PT, R30, 1.175494350822287508e-38, PT ;  /* 0x008000001e00780b */ /* 0x000fd00003f8e000 */
[----:B------:R0:W2:Y:S01]  /*0890*/  @P5 LDG.E.EL R18, desc[UR4][R20.64] ;  /* 0x0000000414125981 */ /* 0x0000a2000c2e1900 */
[----:B------:R-:W-:Y:S01]  /*08a0*/  @P6 FMUL R30, R30, 0.25 ;  /* 0x3e8000001e1e6820 */ /* 0x000fe20000400000 */
[----:B------:R-:W-:Y:S01]  /*08b0*/  FSEL R32, R4, 1, P6 ;  /* 0x3f80000004207808 */ /* 0x000fe20003000000 */
[----:B0-----:R-:W-:-:S05]  /*08c0*/  VIADD R20, R2, 0xfffffdc0 ;  /* 0xfffffdc002147836 */ /* 0x001fca0000000000 */
[----:B------:R-:W-:-:S04]  /*08d0*/  ISETP.GE.U32.AND P6, PT, R20, 0x80, PT ;  /* 0x000000801400780c */ /* 0x000fc80003fc6070 */
[----:B------:R-:W-:Y:S01]  /*08e0*/  ISETP.LT.AND P1, PT, R0, 0x250500, !P6 ;  /* 0x002505000000780c */ /* 0x000fe20007721270 */
[----:B------:R-:W-:-:S12]  /*08f0*/  IMAD.WIDE R22, R2, 0x4, R46 ;  /* 0x0000000402167825 */ /* 0x000fd800078e022e */
[----:B------:R0:W2:Y:S01]  /*0900*/  @P1 LDG.E.EL R31, desc[UR4][R22.64+-0x900] ;  /* 0xfff70004161f1981 */ /* 0x0000a2000c2e1900 */
[----:B------:R-:W-:Y:S01]  /*0910*/  IMAD R21, R44, -0x2d9, R37 ;  /* 0xfffffd272c157824 */ /* 0x000fe200078e0225 */
[----:B------:R-:W-:Y:S01]  /*0920*/  HFMA2.MMA R44, -RZ, RZ, 0, 4.3451786041259765625e-05 ;  /* 0x000002d9ff2c7435 */ /* 0x000fe200000001ff */
[----:B------:R-:W-:-:S04]  /*0930*/  IMAD.WIDE R24, R3, 0x4, R24 ;  /* 0x0000000403187825 */ /* 0x000fc800078e0218 */
[----:B0-----:R-:W-:-:S06]  /*0940*/  IMAD.MOV.U32 R22, RZ, RZ, RZ ;  /* 0x000000ffff167224 */ /* 0x001fcc00078e00ff */
[----:B------:R0:W3:Y:S02]  /*0950*/  @P2 LDG.E.EL R22, desc[UR4][R24.64] ;  /* 0x0000000418162981 */ /* 0x0000e4000c2e1900 */
[----:B0-----:R-:W-:-:S04]  /*0960*/  IMAD R24, R3, R44, -0x2d900 ;  /* 0xfffd270003187424 */ /* 0x001fc800078e022c */
[----:B------:R-:W-:Y:S01]  /*0970*/  IMAD.IADD R37, R21, 0x1, R24 ;  /* 0x0000000115257824 */ /* 0x000fe200078e0218 */
[----:B------:R-:W-:-:S03]  /*0980*/  MOV R25, RZ ;  /* 0x000000ff00197202 */ /* 0x000fc60000000f00 */
[----:B------:R-:W-:-:S04]  /*0990*/  IMAD R37, R6, 0x38f40, R37 ;  /* 0x00038f4006257824 */ /* 0x000fc800078e0225 */
[----:B------:R-:W-:-:S05]  /*09a0*/  IMAD.WIDE R28, R37, 0x4, R28 ;  /* 0x00000004251c7825 */ /* 0x000fca00078e021c */
[----:B------:R0:W3:Y:S02]  /*09b0*/  @P3 LDG.E R25, desc[UR4][R28.64] ;  /* 0x000000041c193981 */ /* 0x0000e4000c1e1900 */
[----:B0-----:R-:W-:Y:S01]  /*09c0*/  IMAD.WIDE R28, R3, 0x4, R26 ;  /* 0x00000004031c7825 */ /* 0x001fe200078e021a */
[----:B------:R-:W-:-:S03]  /*09d0*/  CS2R R26, SRZ ;  /* 0x00000000001a7805 */ /* 0x000fc6000001ff00 */
[----:B------:R-:W-:-:S03]  /*09e0*/  IMAD R44, R6, -0x222c0, R36 ;  /* 0xfffddd40062c7824 */ /* 0x000fc600078e0224 */
[----:B------:R0:W3:Y:S01]  /*09f0*/  @P3 LDG.E.EL R26, desc[UR4][R28.64+-0x400] ;  /* 0xfffc00041c1a3981 */ /* 0x0000e2000c2e1900 */
[----:B------:R-:W-:Y:S01]  /*0a00*/  IMAD.MOV.U32 R36, RZ, RZ, RZ ;  /* 0x000000ffff247224 */ /* 0x000fe200078e00ff */
[----:B------:R-:W-:Y:S01]  /*0a10*/  IADD3 R37, R44, -0x38f40, RZ ;  /* 0xfffc70c02c257810 */ /* 0x000fe20007ffe0ff */
[----:B0-----:R-:W-:-:S05]  /*0a20*/  IMAD.WIDE R28, R3, 0x4, R42 ;  /* 0x00000004031c7825 */ /* 0x001fca00078e022a */
[----:B------:R0:W3:Y:S02]  /*0a30*/  @P3 LDG.E.EL R27, desc[UR4][R28.64+-0x400] ;  /* 0xfffc00041c1b3981 */ /* 0x0000e4000c2e1900 */
[----:B0-----:R-:W-:Y:S01]  /*0a40*/  IMAD.WIDE R28, R3, 0x4, R48 ;  /* 0x00000004031c7825 */ /* 0x001fe200078e0230 */
[----:B------:R-:W-:-:S04]  /*0a50*/  CS2R R48, SRZ ;  /* 0x0000000000307805 */ /* 0x000fc8000001ff00 */
[----:B------:R0:W3:Y:S01]  /*0a60*/  @P3 LDG.E.EL R36, desc[UR4][R28.64+-0x400] ;  /* 0xfffc00041c243981 */ /* 0x0000e2000c2e1900 */
[----:B------:R-:W-:Y:S01]  /*0a70*/  @!P4 FMUL R30, R30, 16777216 ;  /* 0x4b8000001e1ec820 */ /* 0x000fe20000400000 */
[----:B0-----:R-:W-:-:S04]  /*0a80*/  IMAD.WIDE R28, R37, 0x4, R50 ;  /* 0x00000004251c7825 */ /* 0x001fc800078e0232 */
[----:B------:R-:W-:Y:S01]  /*0a90*/  @!P4 FMUL R32, R32, 16777216 ;  /* 0x4b8000002020c820 */ /* 0x000fe20000400000 */
[----:B------:R0:W-:Y:S01]  /*0aa0*/  MUFU.RCP R42, R38 ;  /* 0x00000026002a7308 */ /* 0x0001e20000001000 */
[----:B------:R-:W-:Y:S01]  /*0ab0*/  P2R R19, PR, RZ, 0x20 ;  /* 0x00000020ff137803 */ /* 0x000fe20000000000 */
[----:B------:R-:W-:Y:S01]  /*0ac0*/  VIADD R37, R3, 0xfffffdc0 ;  /* 0xfffffdc003257836 */ /* 0x000fe20000000000 */
[----:B------:R1:W3:Y:S01]  /*0ad0*/  @P1 LDG.E R48, desc[UR4][R28.64] ;  /* 0x000000041c301981 */ /* 0x0002e2000c1e1900 */
[----:B------:R-:W2:Y:S03]  /*0ae0*/  LDC.64 R50, c[0x0][0x288] ;  /* 0x0000a200ff327b82 */ /* 0x000ea60000000a00 */
[----:B------:R-:W-:Y:S01]  /*0af0*/  ISETP.LT.U32.AND P4, PT, R37, 0x80, !P0 ;  /* 0x000000802500780c */ /* 0x000fe20004781070 */
[----:B-1----:R-:W-:Y:S02]  /*0b00*/  IMAD.WIDE R28, R3, 0x4, R46 ;  /* 0x00000004031c7825 */ /* 0x002fe400078e022e */
[----:B------:R-:W1:Y:S01]  /*0b10*/  MUFU.RCP R46, R35 ;  /* 0x00000023002e7308 */ /* 0x000e620000001000 */
[----:B0-----:R-:W-:-:S10]  /*0b20*/  HFMA2.MMA R38, -RZ, RZ, 0, 0 ;  /* 0x00000000ff267435 */ /* 0x001fd400000001ff */
[----:B------:R0:W4:Y:S01]  /*0b30*/  @P4 LDG.E.EL R38, desc[UR4][R28.64+-0x900] ;  /* 0xfff700041c264981 */ /* 0x000122000c2e1900 */
[----:B-1----:R-:W-:Y:S01]  /*0b40*/  FMUL R41, R46, R41 ;  /* 0x000000292e297220 */ /* 0x002fe20000400000 */
[----:B------:R-:W-:Y:S01]  /*0b50*/  CS2R R46, SRZ ;  /* 0x00000000002e7805 */ /* 0x000fe2000001ff00 */
[----:B0-----:R-:W-:-:S05]  /*0b60*/  IMAD.WIDE R28, R2, 0x4, R60 ;  /* 0x00000004021c7825 */ /* 0x001fca00078e023c */
[----:B------:R0:W4:Y:S01]  /*0b70*/  @P1 LDG.E.EL R47, desc[UR4][R28.64+-0x900] ;  /* 0xfff700041c2f1981 */ /* 0x000122000c2e1900 */
[----:B------:R-:W1:Y:S01]  /*0b80*/  MUFU.RCP R43, R34 ;  /* 0x00000022002b7308 */ /* 0x000e620000001000 */
[----:B0-----:R-:W-:-:S04]  /*0b90*/  IMAD.WIDE R28, R2, 0x4, R54 ;  /* 0x00000004021c7825 */ /* 0x001fc800078e0236 */
[----:B-1----:R-:W-:-:S03]  /*0ba0*/  FMUL R40, R43, R40 ;  /* 0x000000282b287220 */ /* 0x002fc60000400000 */
[----:B------:R-:W0:Y:S01]  /*0bb0*/  MUFU.RCP R43, R30 ;  /* 0x0000001e002b7308 */ /* 0x000e220000001000 */
[----:B------:R-:W-:Y:S01]  /*0bc0*/  FMUL R39, R42, R39 ;  /* 0x000000272a277220 */ /* 0x000fe20000400000 */
[----:B0-----:R-:W-:Y:S01]  /*0bd0*/  FMUL R42, R43, R32 ;  /* 0x000000202b2a7220 */ /* 0x001fe20000400000 */
[----:B------:R-:W-:Y:S02]  /*0be0*/  MOV R32, RZ ;  /* 0x000000ff00207202 */ /* 0x000fe40000000f00 */
[----:B--2---:R-:W-:-:S05]  /*0bf0*/  SEL R31, R31, RZ, P1 ;  /* 0x000000ff1f1f7207 */ /* 0x004fca0000800000 */
[----:B------:R-:W-:-:S04]  /*0c00*/  FADD R45, R31, 9.9999997473787516356e-06 ;  /* 0x3727c5ac1f2d7421 */ /* 0x000fc80000000000 */
[----:B------:R-:W0:Y:S02]  /*0c10*/  MUFU.SQRT R31, R45 ;  /* 0x0000002d001f7308 */ /* 0x000e240000002000 */
[C---:B0-----:R-:W-:Y:S02]  /*0c20*/  FSETP.GT.AND P5, PT, R31.reuse, 8.50705917302346158658e+37, PT ;  /* 0x7e8000001f00780b */ /* 0x041fe40003fa4000 */
[----:B------:R-:W-:Y:S01]  /*0c30*/  FSETP.GEU.AND P6, PT, R31, 1.175494350822287508e-38, PT ;  /* 0x008000001f00780b */ /* 0x000fe20003fce000 */
[----:B------:R-:W-:Y:S01]  /*0c40*/  IMAD.MOV.U32 R45, RZ, RZ, RZ ;  /* 0x000000ffff2d7224 */ /* 0x000fe200078e00ff */
[----:B------:R-:W-:-:S05]  /*0c50*/  FSEL R33, R4, 1, P5 ;  /* 0x3f80000004217808 */ /* 0x000fca0002800000 */
[----:B------:R0:W2:Y:S04]  /*0c60*/  @P1 LDG.E.EL R45, desc[UR4][R28.64+-0x900] ;  /* 0xfff700041c2d1981 */ /* 0x0000a8000c2e1900 */
[----:B------:R-:W-:Y:S01]  /*0c70*/  @P5 FMUL R31, R31, 0.25 ;  /* 0x3e8000001f1f5820 */ /* 0x000fe20000400000 */
[----:B------:R-:W-:Y:S01]  /*0c80*/  ISETP.GT.AND P5, PT, R2, 0x2bf, PT ;  /* 0x000002bf0200780c */ /* 0x000fe20003fa4270 */
[----:B------:R-:W-:Y:S02]  /*0c90*/  @!P6 FMUL R33, R33, 16777216 ;  /* 0x4b8000002121e820 */ /* 0x000fe40000400000 */
[----:B------:R-:W-:Y:S01]  /*0ca0*/  @!P6 FMUL R31, R31, 16777216 ;  /* 0x4b8000001f1fe820 */ /* 0x000fe20000400000 */
[----:B------:R-:W-:Y:S01]  /*0cb0*/  ISETP.LT.AND P6, PT, R0, 0x250500, P5 ;  /* 0x002505000000780c */ /* 0x000fe20002fc1270 */
[----:B0-----:R-:W-:-:S02]  /*0cc0*/  IMAD.WIDE R28, R2, 0x4, R52 ;  /* 0x00000004021c7825 */ /* 0x001fc400078e0234 */
[----:B------:R0:W1:Y:S03]  /*0cd0*/  MUFU.RCP R34, R31 ;  /* 0x0000001f00227308 */ /* 0x0000660000001000 */
[----:B------:R5:W2:Y:S01]  /*0ce0*/  @P1 LDG.E.EL R46, desc[UR4][R28.64+-0x900] ;  /* 0xfff700041c2e1981 */ /* 0x000aa2000c2e1900 */
[----:B0-----:R-:W-:Y:S01]  /*0cf0*/  IADD3 R31, R44, -0x4fbc0, RZ ;  /* 0xfffb04402c1f7810 */ /* 0x001fe20007ffe0ff */
[----:B------:R-:W-:-:S04]  /*0d00*/  IMAD.MOV.U32 R44, RZ, RZ, RZ ;  /* 0x000000ffff2c7224 */ /* 0x000fc800078e00ff */
[----:B-----5:R-:W-:-:S05]  /*0d10*/  IMAD.WIDE R28, R31, 0x4, R50 ;  /* 0x000000041f1c7825 */ /* 0x020fca00078e0232 */
[----:B------:R0:W5:Y:S02]  /*0d20*/  @P6 LDG.E R44, desc[UR4][R28.64] ;  /* 0x000000041c2c6981 */ /* 0x000164000c1e1900 */
[----:B0-----:R-:W0:Y:S02]  /*0d30*/  LDC.64 R28, c[0x0][0x298] ;  /* 0x0000a600ff1c7b82 */ /* 0x001e240000000a00 */
[----:B0-----:R-:W-:-:S05]  /*0d40*/  IMAD.WIDE R30, R2, 0x4, R28 ;  /* 0x00000004021e7825 */ /* 0x001fca00078e021c */
[----:B------:R-:W5:Y:S01]  /*0d50*/  @P6 LDG.E.EL R32, desc[UR4][R30.64+-0xb00] ;  /* 0xfff500041e206981 */ /* 0x000f62000c2e1900 */
[----:B-1----:R-:W-:Y:S01]  /*0d60*/  FMUL R43, R34, R33 ;  /* 0x00000021222b7220 */ /* 0x002fe20000400000 */
[----:B---3--:R-:W-:Y:S02]  /*0d70*/  SEL R48, R48, RZ, P1 ;  /* 0x000000ff30307207 */ /* 0x008fe40000800000 */
[----:B------:R-:W-:Y:S01]  /*0d80*/  P2R R23, PR, RZ, 0x4 ;  /* 0x00000004ff177803 */ /* 0x000fe20000000000 */
[----:B------:R-:W-:Y:S01]  /*0d90*/  IMAD.WIDE R28, R3, 0x4, R28 ;  /* 0x00000004031c7825 */ /* 0x000fe200078e021c */
[----:B----4-:R-:W-:-:S03]  /*0da0*/  SEL R47, R47, RZ, P1 ;  /* 0x000000ff2f2f7207 */ /* 0x010fc60000800000 */
[----:B------:R-:W-:Y:S01]  /*0db0*/  IMAD.MOV.U32 R57, RZ, RZ, RZ ;  /* 0x000000ffff397224 */ /* 0x000fe200078e00ff */
[----:B------:R-:W-:Y:S02]  /*0dc0*/  CS2R R58, SRZ ;  /* 0x00000000003a7805 */ /* 0x000fe4000001ff00 */
[----:B--2---:R-:W-:Y:S02]  /*0dd0*/  SEL R45, R45, RZ, P1 ;  /* 0x000000ff2d2d7207 */ /* 0x004fe40000800000 */
[----:B------:R-:W-:Y:S02]  /*0de0*/  SEL R46, R46, RZ, P1 ;  /* 0x000000ff2e2e7207 */ /* 0x000fe40000800000 */
[----:B------:R-:W-:-:S13]  /*0df0*/  ISETP.GT.AND P1, PT, R3, 0x2bf, !P0 ;  /* 0x000002bf0300780c */ /* 0x000fda0004724270 */
[----:B------:R0:W2:Y:S02]  /*0e00*/  @P1 LDG.E.EL R49, desc[UR4][R28.64+-0xb00] ;  /* 0xfff500041c311981 */ /* 0x0000a4000c2e1900 */
[----:B0-----:R-:W0:Y:S01]  /*0e10*/  LDC.64 R28, c[0x0][0x290] ;  /* 0x0000a400ff1c7b82 */ /* 0x001e220000000a00 */
[----:B-----5:R-:W-:-:S05]  /*0e20*/  SEL R32, R32, RZ, P6 ;  /* 0x000000ff20207207 */ /* 0x020fca0003000000 */
[----:B------:R-:W-:-:S04]  /*0e30*/  FADD R32, R32, 9.9999997473787516356e-06 ;  /* 0x3727c5ac20207421 */ /* 0x000fc80000000000 */
[----:B------:R-:W1:Y:S02]  /*0e40*/  MUFU.SQRT R34, R32 ;  /* 0x0000002000227308 */ /* 0x000e640000002000 */
[C---:B-1----:R-:W-:Y:S02]  /*0e50*/  FSETP.GT.AND P5, PT, R34.reuse, 8.50705917302346158658e+37, PT ;  /* 0x7e8000002200780b */ /* 0x042fe40003fa4000 */
[----:B------:R-:W-:-:S11]  /*0e60*/  FSETP.GEU.AND P2, PT, R34, 1.175494350822287508e-38, PT ;  /* 0x008000002200780b */ /* 0x000fd60003f4e000 */
[----:B------:R-:W-:-:S04]  /*0e70*/  @P5 FMUL R34, R34, 0.25 ;  /* 0x3e80000022225820 */ /* 0x000fc80000400000 */
[----:B------:R-:W-:-:S04]  /*0e80*/  @!P2 FMUL R34, R34, 16777216 ;  /* 0x4b8000002222a820 */ /* 0x000fc80000400000 */
[----:B------:R-:W1:Y:S01]  /*0e90*/  MUFU.RCP R56, R34 ;  /* 0x0000002200387308 */ /* 0x000e620000001000 */
[----:B------:R-:W-:-:S05]  /*0ea0*/  FSEL R31, R4, 1, P5 ;  /* 0x3f800000041f7808 */ /* 0x000fca0002800000 */
[----:B------:R-:W-:-:S04]  /*0eb0*/  @!P2 FMUL R31, R31, 16777216 ;  /* 0x4b8000001f1fa820 */ /* 0x000fc80000400000 */
[----:B-1----:R-:W-:Y:S01]  /*0ec0*/  FMUL R56, R56, R31 ;  /* 0x0000001f38387220 */ /* 0x002fe20000400000 */
[----:B0-----:R-:W-:-:S05]  /*0ed0*/  IMAD.WIDE R30, R2, 0x4, R28 ;  /* 0x00000004021e7825 */ /* 0x001fca00078e021c */
[----:B------:R0:W3:Y:S02]  /*0ee0*/  @P6 LDG.E.EL R57, desc[UR4][R30.64+-0xb00] ;  /* 0xfff500041e396981 */ /* 0x0000e4000c2e1900 */
[----:B0-----:R-:W0:Y:S02]  /*0ef0*/  LDC.64 R30, c[0x0][0x2a0] ;  /* 0x0000a800ff1e7b82 */ /* 0x001e240000000a00 */
[----:B0-----:R-:W-:-:S05]  /*0f00*/  IMAD.WIDE R32, R2, 0x4, R30 ;  /* 0x0000000402207825 */ /* 0x001fca00078e021e */
[----:B------:R0:W4:Y:S02]  /*0f10*/  @P6 LDG.E.EL R58, desc[UR4][R32.64+-0xb00] ;  /* 0xfff50004203a6981 */ /* 0x000124000c2e1900 */
[----:B0-----:R-:W0:Y:S02]  /*0f20*/  LDC.64 R32, c[0x0][0x2a8] ;  /* 0x0000aa00ff207b82 */ /* 0x001e240000000a00 */
[----:B0-----:R-:W-:-:S05]  /*0f30*/  IMAD.WIDE R34, R2, 0x4, R32 ;  /* 0x0000000402227825 */ /* 0x001fca00078e0220 */
[----:B------:R0:W5:Y:S01]  /*0f40*/  @P6 LDG.E.EL R59, desc[UR4][R34.64+-0xb00] ;  /* 0xfff50004223b6981 */ /* 0x000162000c2e1900 */
[----:B------:R-:W-:Y:S01]  /*0f50*/  SEL R44, R44, RZ, P6 ;  /* 0x000000ff2c2c7207 */ /* 0x000fe20003000000 */
[----:B------:R-:W-:-:S04]  /*0f60*/  FADD R48, R48, -R47 ;  /* 0x8000002f30307221 */ /* 0x000fc80000000000 */
[----:B------:R-:W-:Y:S01]  /*0f70*/  FMUL R43, R43, R48 ;  /* 0x000000302b2b7220 */ /* 0x000fe20000400000 */
[----:B------:R-:W-:Y:S01]  /*0f80*/  FADD R8, R8, -R9 ;  /* 0x8000000908087221 */ /* 0x000fe20000000000 */
[----:B------:R-:W-:Y:S02]  /*0f90*/  ISETP.GE.U32.AND P2, PT, R20, 0x80, PT ;  /* 0x000000801400780c */ /* 0x000fe40003f46070 */
[----:B------:R-:W-:Y:S01]  /*0fa0*/  FFMA R43, R45, R43, R46 ;  /* 0x0000002b2d2b7223 */ /* 0x000fe2000000002e */
[----:B------:R-:W-:Y:S01]  /*0fb0*/  FMUL R8, R41, R8 ;  /* 0x0000000829087220 */ /* 0x000fe20000400000 */
[----:B------:R-:W-:Y:S01]  /*0fc0*/  ISETP.GE.U32.AND P5, PT, R5, 0x140, PT ;  /* 0x000001400500780c */ /* 0x000fe20003fa6070 */
[----:B0-----:R-:W0:Y:S02]  /*0fd0*/  LDC.64 R34, c[0x0][0x260] ;  /* 0x00009800ff227b82 */ /* 0x001e240000000a00 */
[----:B------:R-:W-:Y:S01]  /*0fe0*/  FFMA R10, R10, R8, R11 ;  /* 0x000000080a0a7223 */ /* 0x000fe2000000000b */
[----:B------:R-:W-:-:S05]  /*0ff0*/  SEL R38, R38, RZ, P4 ;  /* 0x000000ff26267207 */ /* 0x000fca0002000000 */
[----:B------:R-:W-:Y:S01]  /*1000*/  FADD R38, R38, 9.9999997473787516356e-06 ;  /* 0x3727c5ac26267421 */ /* 0x000fe20000000000 */
[----:B------:R-:W-:Y:S01]  /*1010*/  IMAD R21, R6, 0x16c80, R21 ;  /* 0x00016c8006157824 */ /* 0x000fe200078e0215 */
[----:B------:R-:W-:-:S04]  /*1020*/  HFMA2.MMA R6, -RZ, RZ, 0, 0 ;  /* 0x00000000ff067435 */ /* 0x000fc800000001ff */
[----:B------:R-:W-:Y:S01]  /*1030*/  IADD3 R21, R24, R21, RZ ;  /* 0x0000001518157210 */ /* 0x000fe20007ffe0ff */
[----:B------:R-:W-:Y:S02]  /*1040*/  IMAD.MOV.U32 R20, RZ, RZ, RZ ;  /* 0x000000ffff147224 */ /* 0x000fe400078e00ff */
[----:B------:R-:W-:-:S04]  /*1050*/  IMAD.WIDE R60, R3, 0x4, R60 ;  /* 0x00000004033c7825 */ /* 0x000fc800078e023c */
[----:B------:R-:W-:Y:S01]  /*1060*/  IMAD.MOV.U32 R24, RZ, RZ, RZ ;  /* 0x000000ffff187224 */ /* 0x000fe200078e00ff */
[----:B------:R-:W5:Y:S01]  /*1070*/  @P4 LDG.E.EL R20, desc[UR4][R60.64+-0x900] ;  /* 0xfff700043c144981 */ /* 0x000f62000c2e1900 */
[----:B------:R-:W-:-:S04]  /*1080*/  IMAD.WIDE R54, R3, 0x4, R54 ;  /* 0x0000000403367825 */ /* 0x000fc800078e0236 */
[----:B------:R-:W-:-:S04]  /*1090*/  IMAD.WIDE R52, R3, 0x4, R52 ;  /* 0x0000000403347825 */ /* 0x000fc800078e0234 */
[C---:B------:R-:W-:Y:S01]  /*10a0*/  IMAD.WIDE R28, R3.reuse, 0x4, R28 ;  /* 0x00000004031c7825 */ /* 0x040fe200078e021c */
[----:B------:R-:W5:Y:S03]  /*10b0*/  @P4 LDG.E.EL R24, desc[UR4][R52.64+-0x900] ;  /* 0xfff7000434184981 */ /* 0x000f66000c2e1900 */
[----:B------:R-:W-:-:S04]  /*10c0*/  IMAD.WIDE R30, R3, 0x4, R30 ;  /* 0x00000004031e7825 */ /* 0x000fc800078e021e */
[----:B------:R-:W-:Y:S01]  /*10d0*/  IMAD.WIDE R32, R3, 0x4, R32 ;  /* 0x0000000403207825 */ /* 0x000fe200078e0220 */
[----:B--2---:R-:W-:-:S05]  /*10e0*/  SEL R49, R49, RZ, P1 ;  /* 0x000000ff31317207 */ /* 0x004fca0000800000 */
[----:B------:R-:W-:-:S04]  /*10f0*/  FADD R49, R49, 9.9999997473787516356e-06 ;  /* 0x3727c5ac31317421 */ /* 0x000fc80000000000 */
[----:B------:R-:W-:Y:S01]  /*1100*/  MUFU.SQRT R9, R49 ;  /* 0x0000003100097308 */ /* 0x000fe20000002000 */
[----:B---3--:R-:W-:-:S05]  /*1110*/  SEL R57, R57, RZ, P6 ;  /* 0x000000ff39397207 */ /* 0x008fca0003000000 */
[----:B------:R-:W-:-:S04]  /*1120*/  FADD R57, R44, -R57 ;  /* 0x800000392c397221 */ /* 0x000fc80000000000 */
[----:B------:R-:W-:Y:S01]  /*1130*/  FMUL R56, R56, R57 ;  /* 0x0000003938387220 */ /* 0x000fe20000400000 */
[----:B----4-:R-:W-:Y:S02]  /*1140*/  SEL R58, R58, RZ, P6 ;  /* 0x000000ff3a3a7207 */ /* 0x010fe40003000000 */
[----:B-----5:R-:W-:-:S05]  /*1150*/  SEL R59, R59, RZ, P6 ;  /* 0x000000ff3b3b7207 */ /* 0x020fca0003000000 */
[----:B------:R-:W-:-:S05]  /*1160*/  FFMA R56, R58, R56, R59 ;  /* 0x000000383a387223 */ /* 0x000fca000000003b */
[----:B------:R-:W-:-:S04]  /*1170*/  FSETP.GEU.AND P6, PT, R56, RZ, PT ;  /* 0x000000ff3800720b */ /* 0x000fc80003fce000 */
[----:B------:R-:W-:Y:S02]  /*1180*/  FSEL R56, R56, RZ, P6 ;  /* 0x000000ff38387208 */ /* 0x000fe40003000000 */
[----:B------:R-:W-:-:S04]  /*1190*/  FSETP.GEU.AND P6, PT, R43, RZ, PT ;  /* 0x000000ff2b00720b */ /* 0x000fc80003fce000 */
[----:B------:R-:W-:Y:S02]  /*11a0*/  FSEL R8, R43, RZ, P6 ;  /* 0x000000ff2b087208 */ /* 0x000fe40003000000 */
[----:B------:R-:W-:-:S04]  /*11b0*/  ISETP.GT.AND P6, PT, R2, 0x2bf, PT ;  /* 0x000002bf0200780c */ /* 0x000fc80003fc4270 */
[----:B------:R-:W-:Y:S02]  /*11c0*/  @P2 FSEL R8, R56, RZ, P6 ;  /* 0x000000ff38082208 */ /* 0x000fe40003000000 */
[----:B------:R-:W-:-:S04]  /*11d0*/  FSETP.GEU.AND P6, PT, R10, RZ, PT ;  /* 0x000000ff0a00720b */ /* 0x000fc80003fce000 */
[----:B------:R-:W-:Y:S02]  /*11e0*/  @!P5 FSEL R8, R10, RZ, P6 ;  /* 0x000000ff0a08d208 */ /* 0x000fe40003000000 */
[----:B------:R-:W-:Y:S02]  /*11f0*/  ISETP.NE.AND P5, PT, R19, RZ, PT ;  /* 0x000000ff1300720c */ /* 0x000fe40003fa5270 */
[----:B------:R-:W1:Y:S02]  /*1200*/  MUFU.SQRT R19, R38 ;  /* 0x0000002600137308 */ /* 0x000e640000002000 */
[----:B------:R-:W-:Y:S02]  /*1210*/  SEL R13, R13, RZ, P5 ;  /* 0x000000ff0d0d7207 */ /* 0x000fe40002800000 */
[----:B------:R-:W-:Y:S02]  /*1220*/  SEL R14, R14, RZ, P5 ;  /* 0x000000ff0e0e7207 */ /* 0x000fe40002800000 */
[----:B------:R-:W-:-:S02]  /*1230*/  SEL R16, R16, RZ, P5 ;  /* 0x000000ff10107207 */ /* 0x000fc40002800000 */
[----:B------:R-:W-:Y:S02]  /*1240*/  SEL R11, R18, RZ, P5 ;  /* 0x000000ff120b7207 */ /* 0x000fe40002800000 */
[----:B-1----:R-:W-:Y:S02]  /*1250*/  FSETP.GT.AND P5, PT, R19, 8.50705917302346158658e+37, PT ;  /* 0x7e8000001300780b */ /* 0x002fe40003fa4000 */
[----:B------:R-:W-:Y:S02]  /*1260*/  ISETP.NE.AND P2, PT, R23, RZ, PT ;  /* 0x000000ff1700720c */ /* 0x000fe40003f45270 */
[----:B------:R-:W-:Y:S02]  /*1270*/  FSEL R23, R4, 1, P5 ;  /* 0x3f80000004177808 */ /* 0x000fe40002800000 */
[----:B------:R-:W-:Y:S02]  /*1280*/  SEL R12, R12, RZ, P2 ;  /* 0x000000ff0c0c7207 */ /* 0x000fe40001000000 */
[----:B------:R-:W-:-:S02]  /*1290*/  SEL R15, R15, RZ, P2 ;  /* 0x000000ff0f0f7207 */ /* 0x000fc40001000000 */
[----:B------:R-:W-:Y:S02]  /*12a0*/  SEL R17, R17, RZ, P2 ;  /* 0x000000ff11117207 */ /* 0x000fe40001000000 */
[----:B------:R-:W-:Y:S02]  /*12b0*/  SEL R22, R22, RZ, P2 ;  /* 0x000000ff16167207 */ /* 0x000fe40001000000 */
[C---:B------:R-:W-:Y:S01]  /*12c0*/  FSETP.GEU.AND P2, PT, R19.reuse, 1.175494350822287508e-38, PT ;  /* 0x008000001300780b */ /* 0x040fe20003f4e000 */
[----:B------:R-:W-:Y:S01]  /*12d0*/  @P5 FMUL R19, R19, 0.25 ;  /* 0x3e80000013135820 */ /* 0x000fe20000400000 */
[C---:B------:R-:W-:Y:S02]  /*12e0*/  FSETP.GT.AND P5, PT, R9.reuse, 8.50705917302346158658e+37, PT ;  /* 0x7e8000000900780b */ /* 0x040fe40003fa4000 */
[----:B------:R-:W-:-:S11]  /*12f0*/  FSETP.GEU.AND P6, PT, R9, 1.175494350822287508e-38, PT ;  /* 0x008000000900780b */ /* 0x000fd60003fce000 */
[----:B------:R-:W-:Y:S01]  /*1300*/  @P5 FMUL R9, R9, 0.25 ;  /* 0x3e80000009095820 */ /* 0x000fe20000400000 */
[----:B------:R-:W-:-:S03]  /*1310*/  @!P2 FMUL R19, R19, 16777216 ;  /* 0x4b8000001313a820 */ /* 0x000fc60000400000 */
[----:B------:R-:W-:Y:S01]  /*1320*/  @!P6 FMUL R9, R9, 16777216 ;  /* 0x4b8000000909e820 */ /* 0x000fe20000400000 */
[----:B------:R1:W2:Y:S01]  /*1330*/  MUFU.RCP R18, R19 ;  /* 0x0000001300127308 */ /* 0x0002a20000001000 */
[----:B------:R-:W-:Y:S01]  /*1340*/  FSEL R10, R4, 1, P5 ;  /* 0x3f800000040a7808 */ /* 0x000fe20002800000 */
[----:B------:R-:W-:-:S06]  /*1350*/  VIADD R4, R21, 0xfffc70c0 ;  /* 0xfffc70c015047836 */ /* 0x000fcc0000000000 */
[----:B------:R-:W3:Y:S01]  /*1360*/  MUFU.RCP R9, R9 ;  /* 0x0000000900097308 */ /* 0x000ee20000001000 */
[----:B------:R-:W-:Y:S01]  /*1370*/  IADD3 R21, R21, -0x4fbc0, RZ ;  /* 0xfffb044015157810 */ /* 0x000fe20007ffe0ff */
[----:B0-----:R-:W-:-:S04]  /*1380*/  IMAD.WIDE R4, R4, 0x4, R34 ;  /* 0x0000000404047825 */ /* 0x001fc800078e0222 */
[----:B------:R-:W-:Y:S01]  /*1390*/  @!P2 FMUL R23, R23, 16777216 ;  /* 0x4b8000001717a820 */ /* 0x000fe20000400000 */
[----:B------:R-:W-:Y:S01]  /*13a0*/  @!P6 FMUL R10, R10, 16777216 ;  /* 0x4b8000000a0ae820 */ /* 0x000fe20000400000 */
[----:B-1----:R-:W-:Y:S01]  /*13b0*/  HFMA2.MMA R19, -RZ, RZ, 0, 0 ;  /* 0x00000000ff137435 */ /* 0x002fe200000001ff */
[----:B------:R-:W-:Y:S01]  /*13c0*/  IMAD.WIDE R50, R21, 0x4, R50 ;  /* 0x0000000415327825 */ /* 0x000fe200078e0232 */
[----:B------:R0:W4:Y:S03]  /*13d0*/  @P4 LDG.E R6, desc[UR4][R4.64] ;  /* 0x0000000404064981 */ /* 0x000126000c1e1900 */
[----:B--2---:R-:W-:Y:S01]  /*13e0*/  FMUL R18, R18, R23 ;  /* 0x0000001712127220 */ /* 0x004fe20000400000 */
[----:B------:R-:W-:Y:S01]  /*13f0*/  MOV R23, RZ ;  /* 0x000000ff00177202 */ /* 0x000fe20000000f00 */
[----:B---3--:R-:W-:Y:S01]  /*1400*/  FMUL R21, R9, R10 ;  /* 0x0000000a09157220 */ /* 0x008fe20000400000 */
[----:B------:R-:W-:Y:S01]  /*1410*/  IMAD.MOV.U32 R10, RZ, RZ, RZ ;  /* 0x000000ffff0a7224 */ /* 0x000fe200078e00ff */
[----:B0-----:R-:W-:-:S03]  /*1420*/  CS2R R4, SRZ ;  /* 0x0000000000047805 */ /* 0x001fc6000001ff00 */
[----:B------:R-:W2:Y:S04]  /*1430*/  @P4 LDG.E.EL R23, desc[UR4][R54.64+-0x900] ;  /* 0xfff7000436174981 */ /* 0x000ea8000c2e1900 */
[----:B------:R-:W3:Y:S04]  /*1440*/  @P1 LDG.E.EL R10, desc[UR4][R30.64+-0xb00] ;  /* 0xfff500041e0a1981 */ /* 0x000ee8000c2e1900 */
[----:B------:R-:W5:Y:S04]  /*1450*/  @P1 LDG.E R4, desc[UR4][R50.64] ;  /* 0x0000000432041981 */ /* 0x000f68000c1e1900 */
[----:B------:R-:W5:Y:S04]  /*1460*/  @P1 LDG.E.EL R5, desc[UR4][R28.64+-0xb00] ;  /* 0xfff500041c051981 */ /* 0x000f68000c2e1900 */
[----:B------:R-:W5:Y:S01]  /*1470*/  @P1 LDG.E.EL R19, desc[UR4][R32.64+-0xb00] ;  /* 0xfff5000420131981 */ /* 0x000f62000c2e1900 */
[----:B------:R-:W-:-:S02]  /*1480*/  SEL R9, R20, RZ, P4 ;  /* 0x000000ff14097207 */ /* 0x000fc40002000000 */
[----:B------:R-:W-:Y:S02]  /*1490*/  SEL R24, R24, RZ, P4 ;  /* 0x000000ff18187207 */ /* 0x000fe40002000000 */
[----:B------:R-:W-:Y:S02]  /*14a0*/  SEL R26, R26, RZ, P3 ;  /* 0x000000ff1a1a7207 */ /* 0x000fe40001800000 */
[----:B------:R-:W-:Y:S02]  /*14b0*/  SEL R25, R25, RZ, P3 ;  /* 0x000000ff19197207 */ /* 0x000fe40001800000 */
[----:B------:R-:W-:Y:S02]  /*14c0*/  ISETP.GE.U32.AND P2, PT, R37, 0x80, PT ;  /* 0x000000802500780c */ /* 0x000fe40003f46070 */
[----:B------:R-:W-:Y:S01]  /*14d0*/  ISETP.GE.U32.AND P5, PT, R7, 0x140, PT ;  /* 0x000001400700780c */ /* 0x000fe20003fa6070 */
[----:B------:R-:W-:Y:S01]  /*14e0*/  FADD R14, R13, -R14 ;  /* 0x8000000e0d0e7221 */ /* 0x000fe20000000000 */
[----:B------:R-:W-:-:S03]  /*14f0*/  FADD R15, R12, -R15 ;  /* 0x8000000f0c0f7221 */ /* 0x000fc60000000000 */
[----:B------:R-:W-:Y:S01]  /*1500*/  FMUL R14, R39, R14 ;  /* 0x0000000e270e7220 */ /* 0x000fe20000400000 */
[----:B------:R-:W-:-:S03]  /*1510*/  FMUL R15, R40, R15 ;  /* 0x0000000f280f7220 */ /* 0x000fc60000400000 */
[----:B------:R-:W-:Y:S01]  /*1520*/  FFMA R11, R16, R14, R11 ;  /* 0x0000000e100b7223 */ /* 0x000fe2000000000b */
[----:B------:R-:W-:Y:S01]  /*1530*/  FFMA R15, R17, R15, R22 ;  /* 0x0000000f110f7223 */ /* 0x000fe20000000016 */
[----:B----4-:R-:W-:Y:S02]  /*1540*/  SEL R6, R6, RZ, P4 ;  /* 0x000000ff06067207 */ /* 0x010fe40002000000 */
[----:B--2---:R-:W-:Y:S02]  /*1550*/  SEL R23, R23, RZ, P4 ;  /* 0x000000ff17177207 */ /* 0x004fe40002000000 */
[----:B------:R-:W-:Y:S02]  /*1560*/  ISETP.GE.AND P4, PT, R3, 0x100, PT ;  /* 0x000001000300780c */ /* 0x000fe40003f86270 */
[----:B---3--:R-:W-:Y:S02]  /*1570*/  SEL R10, R10, RZ, P1 ;  /* 0x000000ff0a0a7207 */ /* 0x008fe40000800000 */
[----:B-----5:R-:W-:-:S02]  /*1580*/  SEL R4, R4, RZ, P1 ;  /* 0x000000ff04047207 */ /* 0x020fc40000800000 */
[----:B------:R-:W-:Y:S02]  /*1590*/  SEL R5, R5, RZ, P1 ;  /* 0x000000ff05057207 */ /* 0x000fe40000800000 */
[----:B------:R-:W-:Y:S02]  /*15a0*/  SEL R19, R19, RZ, P1 ;  /* 0x000000ff13137207 */ /* 0x000fe40000800000 */
[----:B------:R-:W-:Y:S01]  /*15b0*/  ISETP.GT.AND P1, PT, R3, 0x2bf, PT ;  /* 0x000002bf0300780c */ /* 0x000fe20003f24270 */
[----:B------:R-:W-:Y:S01]  /*15c0*/  FADD R3, R6, -R9 ;  /* 0x8000000906037221 */ /* 0x000fe20000000000 */
[----:B------:R-:W-:-:S03]  /*15d0*/  FADD R4, R4, -R5 ;  /* 0x8000000504047221 */ /* 0x000fc60000000000 */
[----:B------:R-:W-:Y:S01]  /*15e0*/  FMUL R18, R18, R3 ;  /* 0x0000000312127220 */ /* 0x000fe20000400000 */
[----:B------:R-:W-:-:S03]  /*15f0*/  FMUL R4, R21, R4 ;  /* 0x0000000415047220 */ /* 0x000fc60000400000 */
[----:B------:R-:W-:Y:S01]  /*1600*/  FFMA R18, R23, R18, R24 ;  /* 0x0000001217127223 */ /* 0x000fe20000000018 */
[----:B------:R-:W-:Y:S01]  /*1610*/  SEL R6, R27, RZ, P3 ;  /* 0x000000ff1b067207 */ /* 0x000fe20001800000 */
[----:B------:R-:W-:Y:S01]  /*1620*/  FFMA R19, R10, R4, R19 ;  /* 0x000000040a137223 */ /* 0x000fe20000000013 */
[----:B------:R-:W-:Y:S01]  /*1630*/  SEL R21, R36, RZ, P3 ;  /* 0x000000ff24157207 */ /* 0x000fe20001800000 */
[----:B------:R-:W-:Y:S01]  /*1640*/  FADD R3, R25, -R26 ;  /* 0x8000001a19037221 */ /* 0x000fe20000000000 */
[----:B------:R-:W-:Y:S01]  /*1650*/  FSETP.GEU.AND P3, PT, R18, RZ, PT ;  /* 0x000000ff1200720b */ /* 0x000fe20003f6e000 */
[----:B------:R-:W0:Y:S02]  /*1660*/  LDC.64 R4, c[0x0][0x2b0] ;  /* 0x0000ac00ff047b82 */ /* 0x000e240000000a00 */
[----:B------:R-:W-:Y:S01]  /*1670*/  FMUL R3, R42, R3 ;  /* 0x000000032a037220 */ /* 0x000fe20000400000 */
[----:B------:R-:W-:Y:S02]  /*1680*/  FSEL R9, R18, RZ, P3 ;  /* 0x000000ff12097208 */ /* 0x000fe40001800000 */
[----:B------:R-:W-:Y:S01]  /*1690*/  FSETP.GEU.AND P3, PT, R19, RZ, PT ;  /* 0x000000ff1300720b */ /* 0x000fe20003f6e000 */
[----:B------:R-:W-:-:S03]  /*16a0*/  FFMA R3, R6, R3, R21 ;  /* 0x0000000306037223 */ /* 0x000fc60000000015 */
[----:B------:R-:W-:-:S04]  /*16b0*/  FSEL R19, R19, RZ, P3 ;  /* 0x000000ff13137208 */ /* 0x000fc80001800000 */
[----:B------:R-:W-:Y:S02]  /*16c0*/  @P2 FSEL R9, R19, RZ, P1 ;  /* 0x000000ff13092208 */ /* 0x000fe40000800000 */
[----:B------:R-:W-:-:S04]  /*16d0*/  FSETP.GEU.AND P1, PT, R3, RZ, PT ;  /* 0x000000ff0300720b */ /* 0x000fc80003f2e000 */
[----:B------:R-:W-:Y:S02]  /*16e0*/  @!P5 FSEL R9, R3, RZ, P1 ;  /* 0x000000ff0309d208 */ /* 0x000fe40000800000 */
[----:B------:R-:W-:Y:S02]  /*16f0*/  ISETP.GE.AND P5, PT, R2, 0x100, PT ;  /* 0x000001000200780c */ /* 0x000fe40003fa6270 */
[----:B------:R-:W-:Y:S02]  /*1700*/  FSETP.GEU.AND P1, PT, R11, RZ, PT ;  /* 0x000000ff0b00720b */ /* 0x000fe40003f2e000 */
[----:B------:R-:W-:Y:S01]  /*1710*/  FSETP.GEU.AND P2, PT, R15, RZ, PT ;  /* 0x000000ff0f00720b */ /* 0x000fe20003f4e000 */
[----:B0-----:R-:W-:-:S03]  /*1720*/  IMAD.WIDE R4, R0, 0x4, R4 ;  /* 0x0000000400047825 */ /* 0x001fc600078e0204 */
[----:B------:R-:W-:-:S05]  /*1730*/  @!P4 FSEL R9, R15, RZ, P2 ;  /* 0x000000ff0f09c208 */ /* 0x000fca0001000000 */
[----:B------:R-:W-:Y:S01]  /*1740*/  @!P5 FSEL R8, R11, RZ, P1 ;  /* 0x000000ff0b08d208 */ /* 0x000fe20000800000 */
[----:B------:R-:W-:Y:S06]  /*1750*/  @P0 EXIT ;  /* 0x000000000000094d */ /* 0x000fec0003800000 */
[----:B------:R-:W-:Y:S01]  /*1760*/  STG.E.64 desc[UR4][R4.64], R8 ;  /* 0x0000000804007986 */ /* 0x000fe2000c101b04 */
[----:B------:R-:W-:Y:S05]  /*1770*/  EXIT ;  /* 0x000000000000794d */ /* 0x000fea0003800000 */
.L_x_0:
[----:B------:R-:W-:-:S00]  /*1780*/  BRA `(.L_x_0) ;  /* 0xfffffffc00fc7947 */ /* 0x000fc0000383ffff */
[----:B------:R-:W-:-:S00]  /*1790*/  NOP ;  /* 0x0000000000007918 */ /* 0x000fc00000000000 */
        /* <DEDUP_REMOVED lines=14> */
.L_x_1:


//--------------------- .nv.global.init           --------------------------
	.section	.nv.global.init,"aw",@progbits
.nv.global.init:
	.type		_$_str,@object
	.size		_$_str,(_$_str_$_2 - _$_str)
_$_str:
        /*0000*/ 	.byte	0x5f, 0x5f, 0x43, 0x55, 0x44, 0x41, 0x5f, 0x46, 0x54, 0x5a, 0x00
	.type		_$_str_$_2,@object
	.size		_$_str_$_2,(.L_1 - _$_str_$_2)
_$_str_$_2:
        /*000b*/ 	.byte	0x5f, 0x5f, 0x43, 0x55, 0x44, 0x41, 0x5f, 0x50, 0x52, 0x45, 0x43, 0x5f, 0x53, 0x51, 0x52, 0x54
        /*001b*/ 	.byte	0x00
.L_1:


//--------------------- .nv.constant0.triton_poi_fused_cat_46 --------------------------
	.section	.nv.constant0.triton_poi_fused_cat_46,"a",@progbits
	.sectionflags	@""
	.align	4
.nv.constant0.triton_poi_fused_cat_46:
	.zero		700
